//
// Generated by NVIDIA NVVM Compiler
//
// Compiler Build ID: CL-36424714
// Cuda compilation tools, release 13.0, V13.0.88
// Based on NVVM 20.0.0
//

.version 9.0
.target sm_100
.address_size 64

	// .globl	_Z14multiplicationPiS_S_iiiiii
// _ZZ14multiplicationPiS_S_iiiiiiE1m has been demoted
// _ZZ14multiplicationPiS_S_iiiiiiE1n has been demoted

.visible .entry _Z14multiplicationPiS_S_iiiiii(
	.param .u64 .ptr .align 1 _Z14multiplicationPiS_S_iiiiii_param_0,
	.param .u64 .ptr .align 1 _Z14multiplicationPiS_S_iiiiii_param_1,
	.param .u64 .ptr .align 1 _Z14multiplicationPiS_S_iiiiii_param_2,
	.param .u32 _Z14multiplicationPiS_S_iiiiii_param_3,
	.param .u32 _Z14multiplicationPiS_S_iiiiii_param_4,
	.param .u32 _Z14multiplicationPiS_S_iiiiii_param_5,
	.param .u32 _Z14multiplicationPiS_S_iiiiii_param_6,
	.param .u32 _Z14multiplicationPiS_S_iiiiii_param_7,
	.param .u32 _Z14multiplicationPiS_S_iiiiii_param_8
)
{
	.reg .pred 	%p<12>;
	.reg .b32 	%r<155>;
	.reg .b32 	%f<4>;
	.reg .b64 	%rd<13>;
	// demoted variable
	.shared .align 4 .b8 _ZZ14multiplicationPiS_S_iiiiiiE1m[4096];
	// demoted variable
	.shared .align 4 .b8 _ZZ14multiplicationPiS_S_iiiiiiE1n[4096];
	ld.param.u64 	%rd3, [_Z14multiplicationPiS_S_iiiiii_param_0];
	ld.param.u64 	%rd4, [_Z14multiplicationPiS_S_iiiiii_param_1];
	ld.param.u64 	%rd5, [_Z14multiplicationPiS_S_iiiiii_param_2];
	ld.param.u32 	%r32, [_Z14multiplicationPiS_S_iiiiii_param_3];
	ld.param.u32 	%r33, [_Z14multiplicationPiS_S_iiiiii_param_4];
	ld.param.u32 	%r34, [_Z14multiplicationPiS_S_iiiiii_param_5];
	ld.param.u32 	%r35, [_Z14multiplicationPiS_S_iiiiii_param_6];
	ld.param.u32 	%r36, [_Z14multiplicationPiS_S_iiiiii_param_7];
	ld.param.u32 	%r37, [_Z14multiplicationPiS_S_iiiiii_param_8];
	mov.u32 	%r39, %ctaid.x;
	mov.u32 	%r40, %ctaid.y;
	mov.u32 	%r146, %tid.x;
	mov.u32 	%r148, %tid.y;
	shl.b32 	%r3, %r39, 5;
	add.s32 	%r4, %r3, %r146;
	shl.b32 	%r41, %r40, 5;
	add.s32 	%r5, %r41, %r148;
	cvt.rn.f32.s32 	%f1, %r33;
	mul.f32 	%f2, %f1, 0f3D000000;
	cvt.rpi.f32.f32 	%f3, %f2;
	cvt.rzi.s32.f32 	%r6, %f3;
	setp.lt.s32 	%p1, %r6, 1;
	mov.b32 	%r154, 0;
	@%p1 bra 	$L__BB0_7;
	shl.b32 	%r43, %r148, 7;
	mov.u32 	%r44, _ZZ14multiplicationPiS_S_iiiiiiE1m;
	add.s32 	%r7, %r44, %r43;
	shl.b32 	%r45, %r146, 2;
	add.s32 	%r8, %r7, %r45;
	mov.u32 	%r46, _ZZ14multiplicationPiS_S_iiiiiiE1n;
	add.s32 	%r10, %r46, %r45;
	add.s32 	%r9, %r10, %r43;
	neg.s32 	%r150, %r6;
	mad.lo.s32 	%r47, %r148, %r35, %r146;
	add.s32 	%r149, %r47, %r3;
	shl.b32 	%r13, %r35, 5;
	mad.lo.s32 	%r147, %r33, %r5, %r146;
	cvta.to.global.u64 	%rd1, %rd3;
	cvta.to.global.u64 	%rd2, %rd4;
	mov.b32 	%r154, 0;
$L__BB0_2:
	setp.ge.s32 	%p2, %r5, %r32;
	setp.ge.s32 	%p3, %r146, %r33;
	mov.b32 	%r152, 0;
	or.pred  	%p4, %p2, %p3;
	@%p4 bra 	$L__BB0_4;
	mul.wide.s32 	%rd6, %r147, 4;
	add.s64 	%rd7, %rd1, %rd6;
	ld.global.u32 	%r152, [%rd7];
$L__BB0_4:
	setp.ge.s32 	%p5, %r4, %r35;
	st.shared.u32 	[%r8], %r152;
	setp.ge.s32 	%p6, %r148, %r34;
	mov.b32 	%r153, 0;
	or.pred  	%p7, %p5, %p6;
	@%p7 bra 	$L__BB0_6;
	mul.wide.s32 	%rd8, %r149, 4;
	add.s64 	%rd9, %rd2, %rd8;
	ld.global.u32 	%r153, [%rd9];
$L__BB0_6:
	st.shared.u32 	[%r9], %r153;
	bar.sync 	0;
	ld.shared.u32 	%r50, [%r7];
	ld.shared.u32 	%r51, [%r10];
	mad.lo.s32 	%r52, %r51, %r50, %r154;
	ld.shared.u32 	%r53, [%r7+4];
	ld.shared.u32 	%r54, [%r10+128];
	mad.lo.s32 	%r55, %r54, %r53, %r52;
	ld.shared.u32 	%r56, [%r7+8];
	ld.shared.u32 	%r57, [%r10+256];
	mad.lo.s32 	%r58, %r57, %r56, %r55;
	ld.shared.u32 	%r59, [%r7+12];
	ld.shared.u32 	%r60, [%r10+384];
	mad.lo.s32 	%r61, %r60, %r59, %r58;
	ld.shared.u32 	%r62, [%r7+16];
	ld.shared.u32 	%r63, [%r10+512];
	mad.lo.s32 	%r64, %r63, %r62, %r61;
	ld.shared.u32 	%r65, [%r7+20];
	ld.shared.u32 	%r66, [%r10+640];
	mad.lo.s32 	%r67, %r66, %r65, %r64;
	ld.shared.u32 	%r68, [%r7+24];
	ld.shared.u32 	%r69, [%r10+768];
	mad.lo.s32 	%r70, %r69, %r68, %r67;
	ld.shared.u32 	%r71, [%r7+28];
	ld.shared.u32 	%r72, [%r10+896];
	mad.lo.s32 	%r73, %r72, %r71, %r70;
	ld.shared.u32 	%r74, [%r7+32];
	ld.shared.u32 	%r75, [%r10+1024];
	mad.lo.s32 	%r76, %r75, %r74, %r73;
	ld.shared.u32 	%r77, [%r7+36];
	ld.shared.u32 	%r78, [%r10+1152];
	mad.lo.s32 	%r79, %r78, %r77, %r76;
	ld.shared.u32 	%r80, [%r7+40];
	ld.shared.u32 	%r81, [%r10+1280];
	mad.lo.s32 	%r82, %r81, %r80, %r79;
	ld.shared.u32 	%r83, [%r7+44];
	ld.shared.u32 	%r84, [%r10+1408];
	mad.lo.s32 	%r85, %r84, %r83, %r82;
	ld.shared.u32 	%r86, [%r7+48];
	ld.shared.u32 	%r87, [%r10+1536];
	mad.lo.s32 	%r88, %r87, %r86, %r85;
	ld.shared.u32 	%r89, [%r7+52];
	ld.shared.u32 	%r90, [%r10+1664];
	mad.lo.s32 	%r91, %r90, %r89, %r88;
	ld.shared.u32 	%r92, [%r7+56];
	ld.shared.u32 	%r93, [%r10+1792];
	mad.lo.s32 	%r94, %r93, %r92, %r91;
	ld.shared.u32 	%r95, [%r7+60];
	ld.shared.u32 	%r96, [%r10+1920];
	mad.lo.s32 	%r97, %r96, %r95, %r94;
	ld.shared.u32 	%r98, [%r7+64];
	ld.shared.u32 	%r99, [%r10+2048];
	mad.lo.s32 	%r100, %r99, %r98, %r97;
	ld.shared.u32 	%r101, [%r7+68];
	ld.shared.u32 	%r102, [%r10+2176];
	mad.lo.s32 	%r103, %r102, %r101, %r100;
	ld.shared.u32 	%r104, [%r7+72];
	ld.shared.u32 	%r105, [%r10+2304];
	mad.lo.s32 	%r106, %r105, %r104, %r103;
	ld.shared.u32 	%r107, [%r7+76];
	ld.shared.u32 	%r108, [%r10+2432];
	mad.lo.s32 	%r109, %r108, %r107, %r106;
	ld.shared.u32 	%r110, [%r7+80];
	ld.shared.u32 	%r111, [%r10+2560];
	mad.lo.s32 	%r112, %r111, %r110, %r109;
	ld.shared.u32 	%r113, [%r7+84];
	ld.shared.u32 	%r114, [%r10+2688];
	mad.lo.s32 	%r115, %r114, %r113, %r112;
	ld.shared.u32 	%r116, [%r7+88];
	ld.shared.u32 	%r117, [%r10+2816];
	mad.lo.s32 	%r118, %r117, %r116, %r115;
	ld.shared.u32 	%r119, [%r7+92];
	ld.shared.u32 	%r120, [%r10+2944];
	mad.lo.s32 	%r121, %r120, %r119, %r118;
	ld.shared.u32 	%r122, [%r7+96];
	ld.shared.u32 	%r123, [%r10+3072];
	mad.lo.s32 	%r124, %r123, %r122, %r121;
	ld.shared.u32 	%r125, [%r7+100];
	ld.shared.u32 	%r126, [%r10+3200];
	mad.lo.s32 	%r127, %r126, %r125, %r124;
	ld.shared.u32 	%r128, [%r7+104];
	ld.shared.u32 	%r129, [%r10+3328];
	mad.lo.s32 	%r130, %r129, %r128, %r127;
	ld.shared.u32 	%r131, [%r7+108];
	ld.shared.u32 	%r132, [%r10+3456];
	mad.lo.s32 	%r133, %r132, %r131, %r130;
	ld.shared.u32 	%r134, [%r7+112];
	ld.shared.u32 	%r135, [%r10+3584];
	mad.lo.s32 	%r136, %r135, %r134, %r133;
	ld.shared.u32 	%r137, [%r7+116];
	ld.shared.u32 	%r138, [%r10+3712];
	mad.lo.s32 	%r139, %r138, %r137, %r136;
	ld.shared.u32 	%r140, [%r7+120];
	ld.shared.u32 	%r141, [%r10+3840];
	mad.lo.s32 	%r142, %r141, %r140, %r139;
	ld.shared.u32 	%r143, [%r7+124];
	ld.shared.u32 	%r144, [%r10+3968];
	mad.lo.s32 	%r154, %r144, %r143, %r142;
	bar.sync 	0;
	add.s32 	%r150, %r150, 1;
	setp.ne.s32 	%p8, %r150, 0;
	add.s32 	%r149, %r149, %r13;
	add.s32 	%r148, %r148, 32;
	add.s32 	%r147, %r147, 32;
	add.s32 	%r146, %r146, 32;
	@%p8 bra 	$L__BB0_2;
$L__BB0_7:
	setp.ge.s32 	%p9, %r5, %r36;
	setp.ge.s32 	%p10, %r4, %r37;
	or.pred  	%p11, %p9, %p10;
	@%p11 bra 	$L__BB0_9;
	mad.lo.s32 	%r145, %r37, %r5, %r4;
	cvta.to.global.u64 	%rd10, %rd5;
	mul.wide.u32 	%rd11, %r145, 4;
	add.s64 	%rd12, %rd10, %rd11;
	st.global.u32 	[%rd12], %r154;
$L__BB0_9:
	ret;

}


// ===== COMPILED SASS (sm_100) =====

	.target	sm_100

	.elftype	@"ET_EXEC"


//--------------------- .note.nv.tkinfo           --------------------------
	.section	.note.nv.tkinfo,"",@"SHT_NOTE"
	.sectionflags	@"SHF_NOTE_NV_TKINFO"
	.tkinfo
        /*0018*/ 	.word	0x00000002
        /*0030*/ 	.string	""
        /*0030*/ 	.string	"ptxas"
        /*0030*/ 	.string	"Cuda compilation tools, release 13.0, V13.0.88"
        /*0030*/ 	.string	"Build cuda_13.0.r13.0/compiler.36424714_0"
        /*0030*/ 	.string	"-arch sm_100 -m 64 "



//--------------------- .note.nv.cuinfo           --------------------------
	.section	.note.nv.cuinfo,"",@"SHT_NOTE"
	.sectionflags	@"SHF_NOTE_NV_CUINFO"
        /*0018*/ 	.short	0x0002
        /*001a*/ 	.short	0x0064
        /*001c*/ 	.short	0x0082
	.zero		2


//--------------------- .nv.info                  --------------------------
	.section	.nv.info,"",@"SHT_CUDA_INFO"
	.align	4


	//----- nvinfo : EIATTR_REGCOUNT
	.align		4
        /*0000*/ 	.byte	0x04, 0x2f
        /*0002*/ 	.short	(.L_1 - .L_0)
	.align		4
.L_0:
        /*0004*/ 	.word	index@(_Z14multiplicationPiS_S_iiiiii)
        /*0008*/ 	.word	0x0000001f


	//----- nvinfo : EIATTR_FRAME_SIZE
	.align		4
.L_1:
        /*000c*/ 	.byte	0x04, 0x11
        /*000e*/ 	.short	(.L_3 - .L_2)
	.align		4
.L_2:
        /*0010*/ 	.word	index@(_Z14multiplicationPiS_S_iiiiii)
        /*0014*/ 	.word	0x00000000


	//----- nvinfo : EIATTR_MIN_STACK_SIZE
	.align		4
.L_3:
        /*0018*/ 	.byte	0x04, 0x12
        /*001a*/ 	.short	(.L_5 - .L_4)
	.align		4
.L_4:
        /*001c*/ 	.word	index@(_Z14multiplicationPiS_S_iiiiii)
        /*0020*/ 	.word	0x00000000
.L_5:


//--------------------- .nv.compat                --------------------------
	.section	.nv.compat,"",@"SHT_CUDA_COMPAT_INFO"
	.align	4
        /*0000*/ 	.byte	0x02, 0x09, 0x00, 0x00, 0x02, 0x02, 0x01, 0x00, 0x02, 0x05, 0x05, 0x00, 0x03, 0x07, 0x01, 0x01
        /*0010*/ 	.byte	0x02, 0x03, 0x00, 0x00, 0x02, 0x06, 0x01, 0x00, 0x04, 0x0b, 0x08, 0x00, 0x09, 0x00, 0x00, 0x00
        /*0020*/ 	.byte	0x00, 0x00, 0x00, 0x00


//--------------------- .nv.info._Z14multiplicationPiS_S_iiiiii --------------------------
	.section	.nv.info._Z14multiplicationPiS_S_iiiiii,"",@"SHT_CUDA_INFO"
	.sectionflags	@""
	.align	4


	//----- nvinfo : EIATTR_CUDA_API_VERSION
	.align		4
        /*0000*/ 	.byte	0x04, 0x37
        /*0002*/ 	.short	(.L_7 - .L_6)
.L_6:
        /*0004*/ 	.word	0x00000082


	//----- nvinfo : EIATTR_KPARAM_INFO
	.align		4
.L_7:
        /*0008*/ 	.byte	0x04, 0x17
        /*000a*/ 	.short	(.L_9 - .L_8)
.L_8:
        /*000c*/ 	.word	0x00000000
        /*0010*/ 	.short	0x0008
        /*0012*/ 	.short	0x002c
        /*0014*/ 	.byte	0x00, 0xf0, 0x11, 0x00


	//----- nvinfo : EIATTR_KPARAM_INFO
	.align		4
.L_9:
        /*0018*/ 	.byte	0x04, 0x17
        /*001a*/ 	.short	(.L_11 - .L_10)
.L_10:
        /*001c*/ 	.word	0x00000000
        /*0020*/ 	.short	0x0007
        /*0022*/ 	.short	0x0028
        /*0024*/ 	.byte	0x00, 0xf0, 0x11, 0x00


	//----- nvinfo : EIATTR_KPARAM_INFO
	.align		4
.L_11:
        /*0028*/ 	.byte	0x04, 0x17
        /*002a*/ 	.short	(.L_13 - .L_12)
.L_12:
        /*002c*/ 	.word	0x00000000
        /*0030*/ 	.short	0x0006
        /*0032*/ 	.short	0x0024
        /*0034*/ 	.byte	0x00, 0xf0, 0x11, 0x00


	//----- nvinfo : EIATTR_KPARAM_INFO
	.align		4
.L_13:
        /*0038*/ 	.byte	0x04, 0x17
        /*003a*/ 	.short	(.L_15 - .L_14)
.L_14:
        /*003c*/ 	.word	0x00000000
        /*0040*/ 	.short	0x0005
        /*0042*/ 	.short	0x0020
        /*0044*/ 	.byte	0x00, 0xf0, 0x11, 0x00


	//----- nvinfo : EIATTR_KPARAM_INFO
	.align		4
.L_15:
        /*0048*/ 	.byte	0x04, 0x17
        /*004a*/ 	.short	(.L_17 - .L_16)
.L_16:
        /*004c*/ 	.word	0x00000000
        /*0050*/ 	.short	0x0004
        /*0052*/ 	.short	0x001c
        /*0054*/ 	.byte	0x00, 0xf0, 0x11, 0x00


	//----- nvinfo : EIATTR_KPARAM_INFO
	.align		4
.L_17:
        /*0058*/ 	.byte	0x04, 0x17
        /*005a*/ 	.short	(.L_19 - .L_18)
.L_18:
        /*005c*/ 	.word	0x00000000
        /*0060*/ 	.short	0x0003
        /*0062*/ 	.short	0x0018
        /*0064*/ 	.byte	0x00, 0xf0, 0x11, 0x00


	//----- nvinfo : EIATTR_KPARAM_INFO
	.align		4
.L_19:
        /*0068*/ 	.byte	0x04, 0x17
        /*006a*/ 	.short	(.L_21 - .L_20)
.L_20:
        /*006c*/ 	.word	0x00000000
        /*0070*/ 	.short	0x0002
        /*0072*/ 	.short	0x0010
        /*0074*/ 	.byte	0x00, 0xf5, 0x21, 0x00


	//----- nvinfo : EIATTR_KPARAM_INFO
	.align		4
.L_21:
        /*0078*/ 	.byte	0x04, 0x17
        /*007a*/ 	.short	(.L_23 - .L_22)
.L_22:
        /*007c*/ 	.word	0x00000000
        /*0080*/ 	.short	0x0001
        /*0082*/ 	.short	0x0008
        /*0084*/ 	.byte	0x00, 0xf5, 0x21, 0x00


	//----- nvinfo : EIATTR_KPARAM_INFO
	.align		4
.L_23:
        /*0088*/ 	.byte	0x04, 0x17
        /*008a*/ 	.short	(.L_25 - .L_24)
.L_24:
        /*008c*/ 	.word	0x00000000
        /*0090*/ 	.short	0x0000
        /*0092*/ 	.short	0x0000
        /*0094*/ 	.byte	0x00, 0xf5, 0x21, 0x00


	//----- nvinfo : EIATTR_SPARSE_MMA_MASK
	.align		4
.L_25:
        /*0098*/ 	.byte	0x03, 0x50
        /*009a*/ 	.short	0x0000


	//----- nvinfo : EIATTR_MAXREG_COUNT
	.align		4
        /*009c*/ 	.byte	0x03, 0x1b
        /*009e*/ 	.short	0x00ff


	//----- nvinfo : EIATTR_NUM_BARRIERS
	.align		4
        /*00a0*/ 	.byte	0x02, 0x4c
        /*00a2*/ 	.byte	0x01
	.zero		1


	//----- nvinfo : EIATTR_MERCURY_ISA_VERSION
	.align		4
        /*00a4*/ 	.byte	0x03, 0x5f
        /*00a6*/ 	.short	0x0101


	//----- nvinfo : EIATTR_VRC_CTA_INIT_COUNT
	.align		4
        /*00a8*/ 	.byte	0x02, 0x4a
	.zero		1
	.zero		1


	//----- nvinfo : EIATTR_EXIT_INSTR_OFFSETS
	.align		4
        /*00ac*/ 	.byte	0x04, 0x1c
        /*00ae*/ 	.short	(.L_27 - .L_26)


	//   ....[0]....
.L_26:
        /*00b0*/ 	.word	0x00000820


	//   ....[1]....
        /*00b4*/ 	.word	0x00000870


	//----- nvinfo : EIATTR_CBANK_PARAM_SIZE
	.align		4
.L_27:
        /*00b8*/ 	.byte	0x03, 0x19
        /*00ba*/ 	.short	0x0030


	//----- nvinfo : EIATTR_PARAM_CBANK
	.align		4
        /*00bc*/ 	.byte	0x04, 0x0a
        /*00be*/ 	.short	(.L_29 - .L_28)
	.align		4
.L_28:
        /*00c0*/ 	.word	index@(.nv.constant0._Z14multiplicationPiS_S_iiiiii)
        /*00c4*/ 	.short	0x0380
        /*00c6*/ 	.short	0x0030


	//----- nvinfo : EIATTR_SW_WAR
	.align		4
.L_29:
        /*00c8*/ 	.byte	0x04, 0x36
        /*00ca*/ 	.short	(.L_31 - .L_30)
.L_30:
        /*00cc*/ 	.word	0x00000008
.L_31:


//--------------------- .nv.callgraph             --------------------------
	.section	.nv.callgraph,"",@"SHT_CUDA_CALLGRAPH"
	.align	4
	.sectionentsize	8
	.align		4
        /*0000*/ 	.word	0x00000000
	.align		4
        /*0004*/ 	.word	0xffffffff
	.align		4
        /*0008*/ 	.word	0x00000000
	.align		4
        /*000c*/ 	.word	0xfffffffe
	.align		4
        /*0010*/ 	.word	0x00000000
	.align		4
        /*0014*/ 	.word	0xfffffffd
	.align		4
        /*0018*/ 	.word	0x00000000
	.align		4
        /*001c*/ 	.word	0xfffffffc


//--------------------- .text._Z14multiplicationPiS_S_iiiiii --------------------------
	.section	.text._Z14multiplicationPiS_S_iiiiii,"ax",@progbits
	.align	128
        .global         _Z14multiplicationPiS_S_iiiiii
        .type           _Z14multiplicationPiS_S_iiiiii,@function
        .size           _Z14multiplicationPiS_S_iiiiii,(.L_x_3 - _Z14multiplicationPiS_S_iiiiii)
        .other          _Z14multiplicationPiS_S_iiiiii,@"STO_CUDA_ENTRY STV_DEFAULT"
_Z14multiplicationPiS_S_iiiiii:
.text._Z14multiplicationPiS_S_iiiiii:
[----:B------:R-:W-:Y:S01]  /*0000*/  LDC R1, c[0x0][0x37c] ;  /* 0x0000df00ff017b82 */ /* 0x000fe20000000800 */
[----:B------:R-:W0:Y:S01]  /*0010*/  LDCU UR7, c[0x0][0x39c] ;  /* 0x00007380ff0777ac */ /* 0x000e220008000800 */
[----:B------:R-:W1:Y:S01]  /*0020*/  S2R R21, SR_CTAID.Y ;  /* 0x0000000000157919 */ /* 0x000e620000002600 */
[----:B------:R-:W-:Y:S01]  /*0030*/  HFMA2 R23, -RZ, RZ, 0, 0 ;  /* 0x00000000ff177431 */ /* 0x000fe200000001ff */
[----:B------:R-:W2:Y:S01]  /*0040*/  LDCU.64 UR8, c[0x0][0x358] ;  /* 0x00006b00ff0877ac */ /* 0x000ea20008000a00 */
[----:B------:R-:W1:Y:S01]  /*0050*/  S2R R19, SR_TID.Y ;  /* 0x0000000000137919 */ /* 0x000e620000002200 */
[----:B------:R-:W3:Y:S01]  /*0060*/  S2R R3, SR_CTAID.X ;  /* 0x0000000000037919 */ /* 0x000ee20000002500 */
[----:B------:R-:W3:Y:S01]  /*0070*/  S2R R18, SR_TID.X ;  /* 0x0000000000127919 */ /* 0x000ee20000002100 */
[----:B0-----:R-:W-:-:S05]  /*0080*/  I2FP.F32.S32 R0, UR7 ;  /* 0x0000000700007c45 */ /* 0x001fca0008201400 */
[----:B------:R-:W-:-:S06]  /*0090*/  FMUL R0, R0, 0.03125 ;  /* 0x3d00000000007820 */ /* 0x000fcc0000400000 */
[----:B------:R-:W0:Y:S01]  /*00a0*/  F2I.CEIL.NTZ R0, R0 ;  /* 0x0000000000007305 */ /* 0x000e22000020b100 */
[----:B-1----:R-:W-:Y:S02]  /*00b0*/  LEA R21, R21, R19, 0x5 ;  /* 0x0000001315157211 */ /* 0x002fe400078e28ff */
[----:B0-----:R-:W-:Y:S02]  /*00c0*/  ISETP.GE.AND P0, PT, R0, 0x1, PT ;  /* 0x000000010000780c */ /* 0x001fe40003f06270 */
[----:B---3--:R-:W-:-:S11]  /*00d0*/  LEA R20, R3, R18, 0x5 ;  /* 0x0000001203147211 */ /* 0x008fd600078e28ff */
[----:B--2---:R-:W-:Y:S05]  /*00e0*/  @!P0 BRA `(.L_x_0) ;  /* 0x0000000400c08947 */ /* 0x004fea0003800000 */
[----:B------:R-:W0:Y:S01]  /*00f0*/  S2UR UR6, SR_CgaCtaId ;  /* 0x00000000000679c3 */ /* 0x000e220000008800 */
[----:B------:R-:W1:Y:S01]  /*0100*/  LDCU UR10, c[0x0][0x3a4] ;  /* 0x00007480ff0a77ac */ /* 0x000e620008000800 */
[----:B------:R-:W-:Y:S01]  /*0110*/  IADD3 R17, PT, PT, -R0, RZ, RZ ;  /* 0x000000ff00117210 */ /* 0x000fe20007ffe1ff */
[--C-:B------:R-:W-:Y:S01]  /*0120*/  IMAD R7, R21, UR7, R18.reuse ;  /* 0x0000000715077c24 */ /* 0x100fe2000f8e0212 */
[----:B------:R-:W-:Y:S01]  /*0130*/  MOV R23, RZ ;  /* 0x000000ff00177202 */ /* 0x000fe20000000f00 */
[----:B------:R-:W-:Y:S01]  /*0140*/  UMOV UR4, 0x400 ;  /* 0x0000040000047882 */ /* 0x000fe20000000000 */
[----:B------:R-:W2:Y:S02]  /*0150*/  LDCU.64 UR12, c[0x0][0x398] ;  /* 0x00007300ff0c77ac */ /* 0x000ea40008000a00 */
[----:B------:R-:W3:Y:S01]  /*0160*/  LDC.64 R4, c[0x0][0x3a0] ;  /* 0x0000e800ff047b82 */ /* 0x000ee20000000a00 */
[----:B------:R-:W-:Y:S01]  /*0170*/  UIADD3 UR5, UPT, UPT, UR4, 0x1000, URZ ;  /* 0x0000100004057890 */ /* 0x000fe2000fffe0ff */
[----:B-1----:R-:W-:Y:S01]  /*0180*/  IMAD R16, R19, UR10, R18 ;  /* 0x0000000a13107c24 */ /* 0x002fe2000f8e0212 */
[----:B0-----:R-:W-:-:S04]  /*0190*/  ULEA UR4, UR6, UR4, 0x18 ;  /* 0x0000000406047291 */ /* 0x001fc8000f8ec0ff */
[----:B------:R-:W-:Y:S01]  /*01a0*/  LEA R16, R3, R16, 0x5 ;  /* 0x0000001003107211 */ /* 0x000fe200078e28ff */
[----:B------:R-:W-:Y:S01]  /*01b0*/  ULEA UR5, UR6, UR5, 0x18 ;  /* 0x0000000506057291 */ /* 0x000fe2000f8ec0ff */
[----:B------:R-:W-:-:S05]  /*01c0*/  LEA R6, R19, UR4, 0x7 ;  /* 0x0000000413067c11 */ /* 0x000fca000f8e38ff */
[C---:B------:R-:W-:Y:S02]  /*01d0*/  LEA R2, R18.reuse, UR5, 0x2 ;  /* 0x0000000512027c11 */ /* 0x040fe4000f8e10ff */
[----:B------:R-:W-:Y:S02]  /*01e0*/  LEA R3, R18, R6, 0x2 ;  /* 0x0000000612037211 */ /* 0x000fe400078e10ff */
[----:B--2---:R-:W-:-:S07]  /*01f0*/  LEA R0, R19, R2, 0x7 ;  /* 0x0000000213007211 */ /* 0x004fce00078e38ff */
.L_x_1:
[----:B------:R-:W-:Y:S01]  /*0200*/  ISETP.GE.AND P1, PT, R18, UR13, PT ;  /* 0x0000000d12007c0c */ /* 0x000fe2000bf26270 */
[----:B------:R-:W-:Y:S01]  /*0210*/  HFMA2 R27, -RZ, RZ, 0, 0 ;  /* 0x00000000ff1b7431 */ /* 0x000fe200000001ff */
[----:B---3--:R-:W-:Y:S02]  /*0220*/  ISETP.GE.AND P0, PT, R19, R4, PT ;  /* 0x000000041300720c */ /* 0x008fe40003f06270 */
[----:B------:R-:W-:Y:S02]  /*0230*/  ISETP.GE.OR P1, PT, R21, UR12, P1 ;  /* 0x0000000c15007c0c */ /* 0x000fe40008f26670 */
[----:B------:R-:W-:Y:S02]  /*0240*/  ISETP.GE.OR P0, PT, R20, R5, P0 ;  /* 0x000000051400720c */ /* 0x000fe40000706670 */
[----:B------:R-:W-:-:S09]  /*0250*/  MOV R22, RZ ;  /* 0x000000ff00167202 */ /* 0x000fd20000000f00 */
[----:B------:R-:W0:Y:S08]  /*0260*/  @!P1 LDC.64 R10, c[0x0][0x380] ;  /* 0x0000e000ff0a9b82 */ /* 0x000e300000000a00 */
[----:B------:R-:W1:Y:S01]  /*0270*/  @!P0 LDC.64 R8, c[0x0][0x388] ;  /* 0x0000e200ff088b82 */ /* 0x000e620000000a00 */
[----:B0-----:R-:W-:-:S05]  /*0280*/  @!P1 IMAD.WIDE R10, R7, 0x4, R10 ;  /* 0x00000004070a9825 */ /* 0x001fca00078e020a */
[----:B------:R-:W2:Y:S01]  /*0290*/  @!P1 LDG.E R22, desc[UR8][R10.64] ;  /* 0x000000080a169981 */ /* 0x000ea2000c1e1900 */
[----:B-1----:R-:W-:-:S05]  /*02a0*/  @!P0 IMAD.WIDE R8, R16, 0x4, R8 ;  /* 0x0000000410088825 */ /* 0x002fca00078e0208 */
[----:B------:R-:W3:Y:S04]  /*02b0*/  @!P0 LDG.E R27, desc[UR8][R8.64] ;  /* 0x00000008081b8981 */ /* 0x000ee8000c1e1900 */
[----:B--2---:R-:W-:Y:S04]  /*02c0*/  STS [R3], R22 ;  /* 0x0000001603007388 */ /* 0x004fe80000000800 */
[----:B---3--:R-:W-:Y:S01]  /*02d0*/  STS [R0], R27 ;  /* 0x0000001b00007388 */ /* 0x008fe20000000800 */
[----:B------:R-:W-:Y:S06]  /*02e0*/  BAR.SYNC.DEFER_BLOCKING 0x0 ;  /* 0x0000000000007b1d */ /* 0x000fec0000010000 */
[----:B------:R-:W-:Y:S04]  /*02f0*/  LDS R26, [R2] ;  /* 0x00000000021a7984 */ /* 0x000fe80000000800 */
[----:B------:R-:W0:Y:S04]  /*0300*/  LDS.128 R12, [R6] ;  /* 0x00000000060c7984 */ /* 0x000e280000000c00 */
[----:B------:R-:W1:Y:S04]  /*0310*/  LDS R28, [R2+0x80] ;  /* 0x00008000021c7984 */ /* 0x000e680000000800 */
[----:B------:R-:W2:Y:S04]  /*0320*/  LDS R25, [R2+0x100] ;  /* 0x0001000002197984 */ /* 0x000ea80000000800 */
[----:B------:R-:W3:Y:S04]  /*0330*/  LDS R24, [R2+0x180] ;  /* 0x0001800002187984 */ /* 0x000ee80000000800 */
[----:B------:R-:W-:Y:S04]  /*0340*/  LDS.128 R8, [R6+0x10] ;  /* 0x0000100006087984 */ /* 0x000fe80000000c00 */
[----:B------:R-:W-:Y:S04]  /*0350*/  LDS R22, [R2+0x280] ;  /* 0x0002800002167984 */ /* 0x000fe80000000800 */
[----:B------:R-:W-:Y:S01]  /*0360*/  LDS R27, [R2+0xc00] ;  /* 0x000c0000021b7984 */ /* 0x000fe20000000800 */
[----:B0-----:R-:W-:-:S03]  /*0370*/  IMAD R12, R12, R26, R23 ;  /* 0x0000001a0c0c7224 */ /* 0x001fc600078e0217 */
[----:B------:R-:W0:Y:S01]  /*0380*/  LDS R23, [R2+0x200] ;  /* 0x0002000002177984 */ /* 0x000e220000000800 */
[----:B-1----:R-:W-:-:S03]  /*0390*/  IMAD R12, R28, R13, R12 ;  /* 0x0000000d1c0c7224 */ /* 0x002fc600078e020c */
[----:B------:R-:W-:Y:S01]  /*03a0*/  LDS R26, [R2+0xb80] ;  /* 0x000b8000021a7984 */ /* 0x000fe20000000800 */
[----:B--2---:R-:W-:-:S03]  /*03b0*/  IMAD R12, R25, R14, R12 ;  /* 0x0000000e190c7224 */ /* 0x004fc600078e020c */
[----:B------:R-:W1:Y:S01]  /*03c0*/  LDS R25, [R2+0x300] ;  /* 0x0003000002197984 */ /* 0x000e620000000800 */
[----:B---3--:R-:W-:-:S03]  /*03d0*/  IMAD R12, R24, R15, R12 ;  /* 0x0000000f180c7224 */ /* 0x008fc600078e020c */
[----:B------:R-:W2:Y:S01]  /*03e0*/  LDS R24, [R2+0x380] ;  /* 0x0003800002187984 */ /* 0x000ea20000000800 */
[----:B0-----:R-:W-:-:S03]  /*03f0*/  IMAD R8, R8, R23, R12 ;  /* 0x0000001708087224 */ /* 0x001fc600078e020c */
[----:B------:R-:W-:Y:S04]  /*0400*/  LDS R23, [R2+0x400] ;  /* 0x0004000002177984 */ /* 0x000fe80000000800 */
[----:B------:R-:W0:Y:S01]  /*0410*/  LDS.128 R12, [R6+0x20] ;  /* 0x00002000060c7984 */ /* 0x000e220000000c00 */
[----:B------:R-:W-:-:S03]  /*0420*/  IMAD R8, R22, R9, R8 ;  /* 0x0000000916087224 */ /* 0x000fc600078e0208 */
[----:B------:R-:W3:Y:S01]  /*0430*/  LDS R22, [R2+0x480] ;  /* 0x0004800002167984 */ /* 0x000ee20000000800 */
[----:B-1----:R-:W-:-:S03]  /*0440*/  IMAD R8, R25, R10, R8 ;  /* 0x0000000a19087224 */ /* 0x002fc600078e0208 */
[----:B------:R-:W1:Y:S01]  /*0450*/  LDS R25, [R2+0x500] ;  /* 0x0005000002197984 */ /* 0x000e620000000800 */
[----:B--2---:R-:W-:-:S03]  /*0460*/  IMAD R8, R24, R11, R8 ;  /* 0x0000000b18087224 */ /* 0x004fc600078e0208 */
[----:B------:R-:W2:Y:S01]  /*0470*/  LDS R24, [R2+0x580] ;  /* 0x0005800002187984 */ /* 0x000ea20000000800 */
[----:B0-----:R-:W-:-:S03]  /*0480*/  IMAD R12, R12, R23, R8 ;  /* 0x000000170c0c7224 */ /* 0x001fc600078e0208 */
[----:B------:R-:W-:Y:S04]  /*0490*/  LDS R23, [R2+0x600] ;  /* 0x0006000002177984 */ /* 0x000fe80000000800 */
[----:B------:R-:W0:Y:S01]  /*04a0*/  LDS.128 R8, [R6+0x30] ;  /* 0x0000300006087984 */ /* 0x000e220000000c00 */
[----:B---3--:R-:W-:-:S03]  /*04b0*/  IMAD R12, R22, R13, R12 ;  /* 0x0000000d160c7224 */ /* 0x008fc600078e020c */
        /* <DEDUP_REMOVED lines=22> */
[----:B------:R-:W-:Y:S01]  /*0620*/  LDS R24, [R2+0xc80] ;  /* 0x000c800002187984 */ /* 0x000fe20000000800 */
[----:B0-----:R-:W-:-:S03]  /*0630*/  IMAD R8, R8, R23, R12 ;  /* 0x0000001708087224 */ /* 0x001fc600078e020c */
[----:B------:R-:W0:Y:S01]  /*0640*/  LDS.128 R12, [R6+0x60] ;  /* 0x00006000060c7984 */ /* 0x000e220000000c00 */
[----:B---3--:R-:W-:-:S03]  /*0650*/  IMAD R8, R22, R9, R8 ;  /* 0x0000000916087224 */ /* 0x008fc600078e0208 */
[----:B------:R-:W2:Y:S01]  /*0660*/  LDS R23, [R2+0xd00] ;  /* 0x000d000002177984 */ /* 0x000ea20000000800 */
[----:B-1----:R-:W-:-:S03]  /*0670*/  IMAD R8, R25, R10, R8 ;  /* 0x0000000a19087224 */ /* 0x002fc600078e0208 */
[----:B------:R-:W1:Y:S01]  /*0680*/  LDS R22, [R2+0xd80] ;  /* 0x000d800002167984 */ /* 0x000e620000000800 */
[----:B------:R-:W-:-:S03]  /*0690*/  IMAD R8, R26, R11, R8 ;  /* 0x0000000b1a087224 */ /* 0x000fc600078e0208 */
[----:B------:R-:W-:Y:S04]  /*06a0*/  LDS R25, [R2+0xe00] ;  /* 0x000e000002197984 */ /* 0x000fe80000000800 */
[----:B------:R-:W-:Y:S01]  /*06b0*/  LDS R26, [R2+0xe80] ;  /* 0x000e8000021a7984 */ /* 0x000fe20000000800 */
[----:B0-----:R-:W-:-:S03]  /*06c0*/  IMAD R12, R12, R27, R8 ;  /* 0x0000001b0c0c7224 */ /* 0x001fc600078e0208 */
[----:B------:R-:W0:Y:S01]  /*06d0*/  LDS.128 R8, [R6+0x70] ;  /* 0x0000700006087984 */ /* 0x000e220000000c00 */
[----:B------:R-:W-:-:S03]  /*06e0*/  IMAD R24, R24, R13, R12 ;  /* 0x0000000d18187224 */ /* 0x000fc600078e020c */
[----:B------:R-:W3:Y:S04]  /*06f0*/  LDS R13, [R2+0xf00] ;  /* 0x000f0000020d7984 */ /* 0x000ee80000000800 */
[----:B------:R-:W4:Y:S01]  /*0700*/  LDS R12, [R2+0xf80] ;  /* 0x000f8000020c7984 */ /* 0x000f220000000800 */
[----:B--2---:R-:W-:Y:S01]  /*0710*/  IMAD R14, R23, R14, R24 ;  /* 0x0000000e170e7224 */ /* 0x004fe200078e0218 */
[----:B------:R-:W-:-:S03]  /*0720*/  IADD3 R17, PT, PT, R17, 0x1, RZ ;  /* 0x0000000111117810 */ /* 0x000fc60007ffe0ff */
[----:B-1----:R-:W-:Y:S01]  /*0730*/  IMAD R14, R22, R15, R14 ;  /* 0x0000000f160e7224 */ /* 0x002fe200078e020e */
[----:B------:R-:W-:Y:S01]  /*0740*/  BAR.SYNC.DEFER_BLOCKING 0x0 ;  /* 0x0000000000007b1d */ /* 0x000fe20000010000 */
[----:B------:R-:W-:Y:S02]  /*0750*/  ISETP.NE.AND P0, PT, R17, RZ, PT ;  /* 0x000000ff1100720c */ /* 0x000fe40003f05270 */
[----:B------:R-:W-:Y:S02]  /*0760*/  IADD3 R19, PT, PT, R19, 0x20, RZ ;  /* 0x0000002013137810 */ /* 0x000fe40007ffe0ff */
[----:B------:R-:W-:Y:S02]  /*0770*/  IADD3 R18, PT, PT, R18, 0x20, RZ ;  /* 0x0000002012127810 */ /* 0x000fe40007ffe0ff */
[----:B------:R-:W-:Y:S02]  /*0780*/  IADD3 R7, PT, PT, R7, 0x20, RZ ;  /* 0x0000002007077810 */ /* 0x000fe40007ffe0ff */
[----:B------:R-:W-:Y:S01]  /*0790*/  LEA R16, R5, R16, 0x5 ;  /* 0x0000001005107211 */ /* 0x000fe200078e28ff */
[----:B0-----:R-:W-:-:S04]  /*07a0*/  IMAD R8, R8, R25, R14 ;  /* 0x0000001908087224 */ /* 0x001fc800078e020e */
[----:B------:R-:W-:-:S04]  /*07b0*/  IMAD R8, R26, R9, R8 ;  /* 0x000000091a087224 */ /* 0x000fc800078e0208 */
[----:B---3--:R-:W-:-:S04]  /*07c0*/  IMAD R8, R13, R10, R8 ;  /* 0x0000000a0d087224 */ /* 0x008fc800078e0208 */
[----:B----4-:R-:W-:Y:S01]  /*07d0*/  IMAD R23, R12, R11, R8 ;  /* 0x0000000b0c177224 */ /* 0x010fe200078e0208 */
[----:B------:R-:W-:Y:S06]  /*07e0*/  @P0 BRA `(.L_x_1) ;  /* 0xfffffff800840947 */ /* 0x000fec000383ffff */
.L_x_0:
[----:B------:R-:W0:Y:S02]  /*07f0*/  LDCU.64 UR4, c[0x0][0x3a8] ;  /* 0x00007500ff0477ac */ /* 0x000e240008000a00 */
[----:B0-----:R-:W-:-:S04]  /*0800*/  ISETP.GE.AND P0, PT, R20, UR5, PT ;  /* 0x0000000514007c0c */ /* 0x001fc8000bf06270 */
[----:B------:R-:W-:-:S13]  /*0810*/  ISETP.GE.OR P0, PT, R21, UR4, P0 ;  /* 0x0000000415007c0c */ /* 0x000fda0008706670 */
[----:B------:R-:W-:Y:S05]  /*0820*/  @P0 EXIT ;  /* 0x000000000000094d */ /* 0x000fea0003800000 */
[----:B------:R-:W0:Y:S01]  /*0830*/  LDC.64 R2, c[0x0][0x390] ;  /* 0x0000e400ff027b82 */ /* 0x000e220000000a00 */
[----:B------:R-:W-:-:S04]  /*0840*/  IMAD R21, R21, UR5, R20 ;  /* 0x0000000515157c24 */ /* 0x000fc8000f8e0214 */
[----:B0-----:R-:W-:-:S05]  /*0850*/  IMAD.WIDE.U32 R2, R21, 0x4, R2 ;  /* 0x0000000415027825 */ /* 0x001fca00078e0002 */
[----:B------:R-:W-:Y:S01]  /*0860*/  STG.E desc[UR8][R2.64], R23 ;  /* 0x0000001702007986 */ /* 0x000fe2000c101908 */
[----:B------:R-:W-:Y:S05]  /*0870*/  EXIT ;  /* 0x000000000000794d */ /* 0x000fea0003800000 */
.L_x_2:
[----:B------:R-:W-:-:S00]  /*0880*/  BRA `(.L_x_2) ;  /* 0xfffffffc00fc7947 */ /* 0x000fc0000383ffff */
[----:B------:R-:W-:-:S00]  /*0890*/  NOP ;  /* 0x0000000000007918 */ /* 0x000fc00000000000 */
        /* <DEDUP_REMOVED lines=14> */
.L_x_3:


//--------------------- .nv.shared._Z14multiplicationPiS_S_iiiiii --------------------------
	.section	.nv.shared._Z14multiplicationPiS_S_iiiiii,"aw",@nobits
	.sectionflags	@""
	.align	4
.nv.shared._Z14multiplicationPiS_S_iiiiii:
	.zero		9216


//--------------------- .nv.shared.reserved.0     --------------------------
	.section	.nv.shared.reserved.0,"aw",@nobits
	.weak		__nv_reservedSMEM_offset_0_alias
	.size		__nv_reservedSMEM_offset_0_alias, 0, 64
	.other		__nv_reservedSMEM_offset_0_alias,@"STO_CUDA_RESERVED_SHARED STV_DEFAULT"
__nv_reservedSMEM_offset_0_alias:
	.zero		0
	.zero		64


//--------------------- .nv.constant0._Z14multiplicationPiS_S_iiiiii --------------------------
	.section	.nv.constant0._Z14multiplicationPiS_S_iiiiii,"a",@progbits
	.sectionflags	@""
	.align	4
.nv.constant0._Z14multiplicationPiS_S_iiiiii:
	.zero		944


//--------------------- SYMBOLS --------------------------

	.type		.nv.reservedSmem.offset0,@object
	.size		.nv.reservedSmem.offset0,0x4
	.type		.nv.reservedSmem.cap,@object
	.size		.nv.reservedSmem.cap,0x4
